	.headerflags	@"EF_CUDA_TEXMODE_UNIFIED EF_CUDA_64BIT_ADDRESS EF_CUDA_ACCELERATORS EF_CUDA_SM90 EF_CUDA_VIRTUAL_SM(EF_CUDA_SM90)"
	.elftype	@"ET_EXEC"


//--------------------- .nv.info                  --------------------------
	.section	.nv.info,"",@"SHT_CUDA_INFO"
	.align	4


	//----- nvinfo : EIATTR_REGCOUNT
	.align		4
        /*0000*/ 	.byte	0x04, 0x2f
        /*0002*/ 	.short	(.L_3 - .L_2)
	.align		4
.L_2:
        /*0004*/ 	.word	index@(triton_poi_fused__native_batch_norm_legit_no_training_add_23)
        /*0008*/ 	.word	0x00000014


	//----- nvinfo : EIATTR_MIN_STACK_SIZE
	.align		4
.L_3:
        /*000c*/ 	.byte	0x04, 0x12
        /*000e*/ 	.short	(.L_5 - .L_4)
	.align		4
.L_4:
        /*0010*/ 	.word	index@(triton_poi_fused__native_batch_norm_legit_no_training_add_23)
        /*0014*/ 	.word	0x00000000


	//----- nvinfo : EIATTR_FRAME_SIZE
	.align		4
.L_5:
        /*0018*/ 	.byte	0x04, 0x11
        /*001a*/ 	.short	(.L_7 - .L_6)
	.align		4
.L_6:
        /*001c*/ 	.word	index@(triton_poi_fused__native_batch_norm_legit_no_training_add_23)
        /*0020*/ 	.word	0x00000000


	//----- nvinfo : EIATTR_MIN_STACK_SIZE
	.align		4
.L_7:
        /*0024*/ 	.byte	0x04, 0x12
        /*0026*/ 	.short	(.L_9 - .L_8)
	.align		4
.L_8:
        /*0028*/ 	.word	index@(triton_poi_fused__native_batch_norm_legit_no_training_add_23)
        /*002c*/ 	.word	0x00000000
.L_9:


//--------------------- .nv.info.triton_poi_fused__native_batch_norm_legit_no_training_add_23 --------------------------
	.section	.nv.info.triton_poi_fused__native_batch_norm_legit_no_training_add_23,"",@"SHT_CUDA_INFO"
	.sectionflags	@""
	.align	4


	//----- nvinfo : EIATTR_CUDA_API_VERSION
	.align		4
        /*0000*/ 	.byte	0x04, 0x37
        /*0002*/ 	.short	(.L_11 - .L_10)
.L_10:
        /*0004*/ 	.word	0x0000007c


	//----- nvinfo : EIATTR_KPARAM_INFO
	.align		4
.L_11:
        /*0008*/ 	.byte	0x04, 0x17
        /*000a*/ 	.short	(.L_13 - .L_12)
.L_12:
        /*000c*/ 	.word	0x00000000
        /*0010*/ 	.short	0x0006
        /*0012*/ 	.short	0x0030
        /*0014*/ 	.byte	0x00, 0xf0, 0x11, 0x00


	//----- nvinfo : EIATTR_KPARAM_INFO
	.align		4
.L_13:
        /*0018*/ 	.byte	0x04, 0x17
        /*001a*/ 	.short	(.L_15 - .L_14)
.L_14:
        /*001c*/ 	.word	0x00000000
        /*0020*/ 	.short	0x0005
        /*0022*/ 	.short	0x0028
        /*0024*/ 	.byte	0x00, 0xf4, 0x21, 0x00


	//----- nvinfo : EIATTR_KPARAM_INFO
	.align		4
.L_15:
        /*0028*/ 	.byte	0x04, 0x17
        /*002a*/ 	.short	(.L_17 - .L_16)
.L_16:
        /*002c*/ 	.word	0x00000000
        /*0030*/ 	.short	0x0004
        /*0032*/ 	.short	0x0020
        /*0034*/ 	.byte	0x00, 0xf4, 0x21, 0x00


	//----- nvinfo : EIATTR_KPARAM_INFO
	.align		4
.L_17:
        /*0038*/ 	.byte	0x04, 0x17
        /*003a*/ 	.short	(.L_19 - .L_18)
.L_18:
        /*003c*/ 	.word	0x00000000
        /*0040*/ 	.short	0x0003
        /*0042*/ 	.short	0x0018
        /*0044*/ 	.byte	0x00, 0xf4, 0x21, 0x00


	//----- nvinfo : EIATTR_KPARAM_INFO
	.align		4
.L_19:
        /*0048*/ 	.byte	0x04, 0x17
        /*004a*/ 	.short	(.L_21 - .L_20)
.L_20:
        /*004c*/ 	.word	0x00000000
        /*0050*/ 	.short	0x0002
        /*0052*/ 	.short	0x0010
        /*0054*/ 	.byte	0x00, 0xf4, 0x21, 0x00


	//----- nvinfo : EIATTR_KPARAM_INFO
	.align		4
.L_21:
        /*0058*/ 	.byte	0x04, 0x17
        /*005a*/ 	.short	(.L_23 - .L_22)
.L_22:
        /*005c*/ 	.word	0x00000000
        /*0060*/ 	.short	0x0001
        /*0062*/ 	.short	0x0008
        /*0064*/ 	.byte	0x00, 0xf4, 0x21, 0x00


	//----- nvinfo : EIATTR_KPARAM_INFO
	.align		4
.L_23:
        /*0068*/ 	.byte	0x04, 0x17
        /*006a*/ 	.short	(.L_25 - .L_24)
.L_24:
        /*006c*/ 	.word	0x00000000
        /*0070*/ 	.short	0x0000
        /*0072*/ 	.short	0x0000
        /*0074*/ 	.byte	0x00, 0xf4, 0x21, 0x00


	//----- nvinfo : EIATTR_SPARSE_MMA_MASK
	.align		4
.L_25:
        /*0078*/ 	.byte	0x03, 0x50
        /*007a*/ 	.short	0x0000


	//----- nvinfo : EIATTR_MAXREG_COUNT
	.align		4
        /*007c*/ 	.byte	0x03, 0x1b
        /*007e*/ 	.short	0x00ff


	//----- nvinfo : EIATTR_EXIT_INSTR_OFFSETS
	.align		4
        /*0080*/ 	.byte	0x04, 0x1c
        /*0082*/ 	.short	(.L_27 - .L_26)


	//   ....[0]....
.L_26:
        /*0084*/ 	.word	0x000003c0


	//----- nvinfo : EIATTR_REQNTID
	.align		4
.L_27:
        /*0088*/ 	.byte	0x04, 0x10
        /*008a*/ 	.short	(.L_29 - .L_28)
.L_28:
        /*008c*/ 	.word	0x00000080
        /*0090*/ 	.word	0x00000001
        /*0094*/ 	.word	0x00000001


	//----- nvinfo : EIATTR_CBANK_PARAM_SIZE
	.align		4
.L_29:
        /*0098*/ 	.byte	0x03, 0x19
        /*009a*/ 	.short	0x0034


	//----- nvinfo : EIATTR_PARAM_CBANK
	.align		4
        /*009c*/ 	.byte	0x04, 0x0a
        /*009e*/ 	.short	(.L_31 - .L_30)
	.align		4
.L_30:
        /*00a0*/ 	.word	index@(.nv.constant0.triton_poi_fused__native_batch_norm_legit_no_training_add_23)
        /*00a4*/ 	.short	0x0210
        /*00a6*/ 	.short	0x0034


	//----- nvinfo : EIATTR_SW_WAR
	.align		4
.L_31:
        /*00a8*/ 	.byte	0x04, 0x36
        /*00aa*/ 	.short	(.L_33 - .L_32)
.L_32:
        /*00ac*/ 	.word	0x00000008
.L_33:


//--------------------- .nv.callgraph             --------------------------
	.section	.nv.callgraph,"",@"SHT_CUDA_CALLGRAPH"
	.align	4
	.sectionentsize	8
	.align		4
        /*0000*/ 	.word	0x00000000
	.align		4
        /*0004*/ 	.word	0xffffffff
	.align		4
        /*0008*/ 	.word	0x00000000
	.align		4
        /*000c*/ 	.word	0xfffffffe
	.align		4
        /*0010*/ 	.word	0x00000000
	.align		4
        /*0014*/ 	.word	0xfffffffd
	.align		4
        /*0018*/ 	.word	0x00000000
	.align		4
        /*001c*/ 	.word	0xfffffffc


//--------------------- .nv.constant4             --------------------------
	.section	.nv.constant4,"a",@progbits
	.align	8
	.align		8
.nv.constant4:
        /*0000*/ 	.dword	_$_str
	.align		8
        /*0008*/ 	.dword	_$_str_$_2


//--------------------- .text.triton_poi_fused__native_batch_norm_legit_no_training_add_23 --------------------------
	.section	.text.triton_poi_fused__native_batch_norm_legit_no_training_add_23,"ax",@progbits
	.align	128
        .global         triton_poi_fused__native_batch_norm_legit_no_training_add_23
        .type           triton_poi_fused__native_batch_norm_legit_no_training_add_23,@function
        .size           triton_poi_fused__native_batch_norm_legit_no_training_add_23,(.L_x_1 - triton_poi_fused__native_batch_norm_legit_no_training_add_23)
        .other          triton_poi_fused__native_batch_norm_legit_no_training_add_23,@"STO_CUDA_ENTRY STV_DEFAULT"
triton_poi_fused__native_batch_norm_legit_no_training_add_23:
.text.triton_poi_fused__native_batch_norm_legit_no_training_add_23:
[----:B------:R-:W-:Y:S01]  /*0000*/  LDC R1, c[0x0][0x28] ;  /* 0x00000a00ff017b82 */ /* 0x000fe20000000800 */
[----:B------:R-:W1:Y:S07]  /*0010*/  S2R R0, SR_TID.X ;  /* 0x0000000000007919 */ /* 0x000e6e0000002100 */
[----:B------:R-:W2:Y:S01]  /*0020*/  LDC.64 R2, c[0x0][0x228] ;  /* 0x00008a00ff027b82 */ /* 0x000ea20000000a00 */
[----:B------:R-:W-:Y:S01]  /*0030*/  ULDC.64 UR4, c[0x0][0x208] ;  /* 0x0000820000047ab9 */ /* 0x000fe20000000a00 */
[----:B------:R-:W3:Y:S06]  /*0040*/  S2R R7, SR_CTAID.X ;  /* 0x0000000000077919 */ /* 0x000eec0000002500 */
[----:B------:R-:W4:Y:S08]  /*0050*/  LDC.64 R10, c[0x0][0x230] ;  /* 0x00008c00ff0a7b82 */ /* 0x000f300000000a00 */
[----:B------:R-:W5:Y:S08]  /*0060*/  LDC.64 R14, c[0x0][0x238] ;  /* 0x00008e00ff0e7b82 */ /* 0x000f700000000a00 */
[----:B------:R-:W4:Y:S01]  /*0070*/  LDC.64 R8, c[0x0][0x210] ;  /* 0x00008400ff087b82 */ /* 0x000f220000000a00 */
[----:B-1----:R-:W-:-:S02]  /*0080*/  SHF.L.U32 R0, R0, 0x1, RZ ;  /* 0x0000000100007819 */ /* 0x002fc400000006ff */
[----:B---3--:R-:W-:Y:S02]  /*0090*/  SHF.R.S32.HI R5, RZ, 0x17, R7 ;  /* 0x00000017ff057819 */ /* 0x008fe40000011407 */
[----:B------:R-:W-:Y:S02]  /*00a0*/  LOP3.LUT R0, R0, 0xfe, RZ, 0xc0, !PT ;  /* 0x000000fe00007812 */ /* 0x000fe400078ec0ff */
[----:B------:R-:W-:Y:S02]  /*00b0*/  SGXT R5, R5, 0x1 ;  /* 0x000000010505781a */ /* 0x000fe40000000200 */
[----:B------:R-:W-:Y:S02]  /*00c0*/  LEA R0, R7, R0, 0x8 ;  /* 0x0000000007007211 */ /* 0x000fe400078e40ff */
[----:B------:R-:W1:Y:S02]  /*00d0*/  LDC.64 R6, c[0x0][0x220] ;  /* 0x00008800ff067b82 */ /* 0x000e640000000a00 */
[----:B------:R-:W-:-:S04]  /*00e0*/  LEA.HI R5, R5, R0, RZ, 0x6 ;  /* 0x0000000005057211 */ /* 0x000fc800078f30ff */
[----:B------:R-:W-:-:S04]  /*00f0*/  LOP3.LUT R5, R5, 0xffffffc0, RZ, 0xc0, !PT ;  /* 0xffffffc005057812 */ /* 0x000fc800078ec0ff */
[----:B------:R-:W-:Y:S02]  /*0100*/  IADD3 R13, R0, -R5, RZ ;  /* 0x80000005000d7210 */ /* 0x000fe40007ffe0ff */
[----:B------:R-:W3:Y:S03]  /*0110*/  LDC.64 R4, c[0x0][0x218] ;  /* 0x00008600ff047b82 */ /* 0x000ee60000000a00 */
[----:B--2---:R-:W-:-:S06]  /*0120*/  IMAD.WIDE R2, R13, 0x4, R2 ;  /* 0x000000040d027825 */ /* 0x004fcc00078e0202 */
[----:B------:R-:W2:Y:S01]  /*0130*/  LDG.E.EL.64 R2, desc[UR4][R2.64] ;  /* 0x0000000402027981 */ /* 0x000ea2000c2e1b00 */
[----:B-1----:R-:W-:-:S04]  /*0140*/  IMAD.WIDE R6, R13, 0x4, R6 ;  /* 0x000000040d067825 */ /* 0x002fc800078e0206 */
[C---:B----4-:R-:W-:Y:S02]  /*0150*/  IMAD.WIDE R10, R13.reuse, 0x4, R10 ;  /* 0x000000040d0a7825 */ /* 0x050fe400078e020a */
[----:B------:R-:W4:Y:S02]  /*0160*/  LDG.E.EL.64 R6, desc[UR4][R6.64] ;  /* 0x0000000406067981 */ /* 0x000f24000c2e1b00 */
[----:B-----5:R-:W-:Y:S02]  /*0170*/  IMAD.WIDE R14, R13, 0x4, R14 ;  /* 0x000000040d0e7825 */ /* 0x020fe400078e020e */
[----:B------:R-:W5:Y:S02]  /*0180*/  LDG.E.EL.64 R10, desc[UR4][R10.64] ;  /* 0x000000040a0a7981 */ /* 0x000f64000c2e1b00 */
[C---:B---3--:R-:W-:Y:S02]  /*0190*/  IMAD.WIDE R4, R0.reuse, 0x4, R4 ;  /* 0x0000000400047825 */ /* 0x048fe400078e0204 */
[----:B------:R-:W5:Y:S04]  /*01a0*/  LDG.E.EL.64 R14, desc[UR4][R14.64] ;  /* 0x000000040e0e7981 */ /* 0x000f68000c2e1b00 */
[----:B------:R-:W4:Y:S01]  /*01b0*/  LDG.E.64 R4, desc[UR4][R4.64] ;  /* 0x0000000404047981 */ /* 0x000f22000c1e1b00 */
[----:B0-----:R-:W-:-:S05]  /*01c0*/  IMAD.WIDE R8, R0, 0x4, R8 ;  /* 0x0000000400087825 */ /* 0x001fca00078e0208 */
[----:B------:R-:W3:Y:S01]  /*01d0*/  LDG.E.64 R12, desc[UR4][R8.64] ;  /* 0x00000004080c7981 */ /* 0x000ee2000c1e1b00 */
[----:B------:R-:W-:Y:S01]  /*01e0*/  HFMA2.MMA R17, -RZ, RZ, 1.625, 0 ;  /* 0x3e800000ff117435 */ /* 0x000fe200000001ff */
[----:B--2---:R-:W-:Y:S01]  /*01f0*/  FADD R2, R2, 9.9999997473787516356e-06 ;  /* 0x3727c5ac02027421 */ /* 0x004fe20000000000 */
[----:B------:R-:W-:-:S03]  /*0200*/  FADD R3, R3, 9.9999997473787516356e-06 ;  /* 0x3727c5ac03037421 */ /* 0x000fc60000000000 */
[----:B------:R-:W0:Y:S08]  /*0210*/  MUFU.SQRT R0, R2 ;  /* 0x0000000200007308 */ /* 0x000e300000002000 */
[----:B------:R-:W1:Y:S01]  /*0220*/  MUFU.SQRT R16, R3 ;  /* 0x0000000300107308 */ /* 0x000e620000002000 */
[C---:B0-----:R-:W-:Y:S02]  /*0230*/  FSETP.GT.AND P0, PT, R0.reuse, 8.50705917302346158658e+37, PT ;  /* 0x7e8000000000780b */ /* 0x041fe40003f04000 */
[----:B------:R-:W-:-:S02]  /*0240*/  FSETP.GEU.AND P2, PT, R0, 1.175494350822287508e-38, PT ;  /* 0x008000000000780b */ /* 0x000fc40003f4e000 */
[C---:B-1----:R-:W-:Y:S02]  /*0250*/  FSETP.GT.AND P1, PT, R16.reuse, 8.50705917302346158658e+37, PT ;  /* 0x7e8000001000780b */ /* 0x042fe40003f24000 */
[----:B------:R-:W-:-:S07]  /*0260*/  FSETP.GEU.AND P3, PT, R16, 1.175494350822287508e-38, PT ;  /* 0x008000001000780b */ /* 0x000fce0003f6e000 */
[----:B------:R-:W-:-:S04]  /*0270*/  @P0 FMUL R0, R0, 0.25 ;  /* 0x3e80000000000820 */ /* 0x000fc80000400000 */
[----:B------:R-:W-:Y:S01]  /*0280*/  @!P2 FMUL R0, R0, 16777216 ;  /* 0x4b8000000000a820 */ /* 0x000fe20000400000 */
[----:B------:R-:W-:-:S04]  /*0290*/  @P1 FMUL R16, R16, 0.25 ;  /* 0x3e80000010101820 */ /* 0x000fc80000400000 */
[----:B------:R-:W-:Y:S01]  /*02a0*/  @!P3 FMUL R16, R16, 16777216 ;  /* 0x4b8000001010b820 */ /* 0x000fe20000400000 */
[----:B------:R-:W0:Y:S01]  /*02b0*/  MUFU.RCP R0, R0 ;  /* 0x0000000000007308 */ /* 0x000e220000001000 */
[----:B------:R-:W-:-:S07]  /*02c0*/  FSEL R3, R17, 1, P0 ;  /* 0x3f80000011037808 */ /* 0x000fce0000000000 */
[----:B------:R-:W1:Y:S01]  /*02d0*/  MUFU.RCP R16, R16 ;  /* 0x0000001000107308 */ /* 0x000e620000001000 */
[----:B------:R-:W-:Y:S01]  /*02e0*/  FSEL R17, R17, 1, P1 ;  /* 0x3f80000011117808 */ /* 0x000fe20000800000 */
[----:B------:R-:W-:-:S04]  /*02f0*/  @!P2 FMUL R3, R3, 16777216 ;  /* 0x4b8000000303a820 */ /* 0x000fc80000400000 */
[----:B------:R-:W-:Y:S01]  /*0300*/  @!P3 FMUL R17, R17, 16777216 ;  /* 0x4b8000001111b820 */ /* 0x000fe20000400000 */
[----:B0-----:R-:W-:Y:S01]  /*0310*/  FMUL R3, R0, R3 ;  /* 0x0000000300037220 */ /* 0x001fe20000400000 */
[----:B----4-:R-:W-:Y:S01]  /*0320*/  FADD R5, R5, -R7 ;  /* 0x8000000705057221 */ /* 0x010fe20000000000 */
[----:B------:R-:W-:Y:S01]  /*0330*/  FADD R4, R4, -R6 ;  /* 0x8000000604047221 */ /* 0x000fe20000000000 */
[----:B-1----:R-:W-:-:S03]  /*0340*/  FMUL R0, R16, R17 ;  /* 0x0000001110007220 */ /* 0x002fc60000400000 */
[----:B------:R-:W-:Y:S01]  /*0350*/  FMUL R3, R4, R3 ;  /* 0x0000000304037220 */ /* 0x000fe20000400000 */
[----:B------:R-:W-:-:S03]  /*0360*/  FMUL R0, R5, R0 ;  /* 0x0000000005007220 */ /* 0x000fc60000400000 */
[----:B-----5:R-:W-:Y:S01]  /*0370*/  FFMA R3, R10, R3, R14 ;  /* 0x000000030a037223 */ /* 0x020fe2000000000e */
[----:B------:R-:W-:-:S03]  /*0380*/  FFMA R0, R11, R0, R15 ;  /* 0x000000000b007223 */ /* 0x000fc6000000000f */
[----:B---3--:R-:W-:Y:S01]  /*0390*/  FADD R12, R12, R3 ;  /* 0x000000030c0c7221 */ /* 0x008fe20000000000 */
[----:B------:R-:W-:-:S05]  /*03a0*/  FADD R13, R13, R0 ;  /* 0x000000000d0d7221 */ /* 0x000fca0000000000 */
[----:B------:R-:W-:Y:S01]  /*03b0*/  STG.E.64 desc[UR4][R8.64], R12 ;  /* 0x0000000c08007986 */ /* 0x000fe2000c101b04 */
[----:B------:R-:W-:Y:S05]  /*03c0*/  EXIT ;  /* 0x000000000000794d */ /* 0x000fea0003800000 */
.L_x_0:
[----:B------:R-:W-:-:S00]  /*03d0*/  BRA `(.L_x_0) ;  /* 0xfffffffc00fc7947 */ /* 0x000fc0000383ffff */
[----:B------:R-:W-:-:S00]  /*03e0*/  NOP ;  /* 0x0000000000007918 */ /* 0x000fc00000000000 */
        /* <DEDUP_REMOVED lines=9> */
.L_x_1:


//--------------------- .nv.global.init           --------------------------
	.section	.nv.global.init,"aw",@progbits
.nv.global.init:
	.type		_$_str,@object
	.size		_$_str,(_$_str_$_2 - _$_str)
_$_str:
        /*0000*/ 	.byte	0x5f, 0x5f, 0x43, 0x55, 0x44, 0x41, 0x5f, 0x46, 0x54, 0x5a, 0x00
	.type		_$_str_$_2,@object
	.size		_$_str_$_2,(.L_1 - _$_str_$_2)
_$_str_$_2:
        /*000b*/ 	.byte	0x5f, 0x5f, 0x43, 0x55, 0x44, 0x41, 0x5f, 0x50, 0x52, 0x45, 0x43, 0x5f, 0x53, 0x51, 0x52, 0x54
        /*001b*/ 	.byte	0x00
.L_1:


//--------------------- .nv.constant0.triton_poi_fused__native_batch_norm_legit_no_training_add_23 --------------------------
	.section	.nv.constant0.triton_poi_fused__native_batch_norm_legit_no_training_add_23,"a",@progbits
	.sectionflags	@""
	.align	4
.nv.constant0.triton_poi_fused__native_batch_norm_legit_no_training_add_23:
	.zero		580
